//
// Generated by NVIDIA NVVM Compiler
//
// Compiler Build ID: CL-36424714
// Cuda compilation tools, release 13.0, V13.0.88
// Based on NVVM 20.0.0
//

.version 9.0
.target sm_100
.address_size 64

	// .globl	_Z9maeKernelPfS_S_i

.visible .entry _Z9maeKernelPfS_S_i(
	.param .u64 .ptr .align 1 _Z9maeKernelPfS_S_i_param_0,
	.param .u64 .ptr .align 1 _Z9maeKernelPfS_S_i_param_1,
	.param .u64 .ptr .align 1 _Z9maeKernelPfS_S_i_param_2,
	.param .u32 _Z9maeKernelPfS_S_i_param_3
)
{
	.reg .pred 	%p<2>;
	.reg .b32 	%r<6>;
	.reg .b32 	%f<5>;
	.reg .b64 	%rd<11>;

	ld.param.u64 	%rd1, [_Z9maeKernelPfS_S_i_param_0];
	ld.param.u64 	%rd2, [_Z9maeKernelPfS_S_i_param_1];
	ld.param.u64 	%rd3, [_Z9maeKernelPfS_S_i_param_2];
	ld.param.u32 	%r2, [_Z9maeKernelPfS_S_i_param_3];
	mov.u32 	%r3, %ctaid.x;
	mov.u32 	%r4, %ntid.x;
	mov.u32 	%r5, %tid.x;
	mad.lo.s32 	%r1, %r3, %r4, %r5;
	setp.ge.s32 	%p1, %r1, %r2;
	@%p1 bra 	$L__BB0_2;
	cvta.to.global.u64 	%rd4, %rd1;
	cvta.to.global.u64 	%rd5, %rd2;
	cvta.to.global.u64 	%rd6, %rd3;
	mul.wide.s32 	%rd7, %r1, 4;
	add.s64 	%rd8, %rd4, %rd7;
	ld.global.f32 	%f1, [%rd8];
	add.s64 	%rd9, %rd5, %rd7;
	ld.global.f32 	%f2, [%rd9];
	sub.f32 	%f3, %f1, %f2;
	abs.f32 	%f4, %f3;
	add.s64 	%rd10, %rd6, %rd7;
	st.global.f32 	[%rd10], %f4;
$L__BB0_2:
	ret;

}


// ===== COMPILED SASS (sm_100) =====

	.target	sm_100

	.elftype	@"ET_EXEC"


//--------------------- .note.nv.tkinfo           --------------------------
	.section	.note.nv.tkinfo,"",@"SHT_NOTE"
	.sectionflags	@"SHF_NOTE_NV_TKINFO"
	.tkinfo
        /*0018*/ 	.word	0x00000002
        /*0030*/ 	.string	""
        /*0030*/ 	.string	"ptxas"
        /*0030*/ 	.string	"Cuda compilation tools, release 13.0, V13.0.88"
        /*0030*/ 	.string	"Build cuda_13.0.r13.0/compiler.36424714_0"
        /*0030*/ 	.string	"-arch sm_100 -m 64 "



//--------------------- .note.nv.cuinfo           --------------------------
	.section	.note.nv.cuinfo,"",@"SHT_NOTE"
	.sectionflags	@"SHF_NOTE_NV_CUINFO"
        /*0018*/ 	.short	0x0002
        /*001a*/ 	.short	0x0064
        /*001c*/ 	.short	0x0082
	.zero		2


//--------------------- .nv.info                  --------------------------
	.section	.nv.info,"",@"SHT_CUDA_INFO"
	.align	4


	//----- nvinfo : EIATTR_REGCOUNT
	.align		4
        /*0000*/ 	.byte	0x04, 0x2f
        /*0002*/ 	.short	(.L_1 - .L_0)
	.align		4
.L_0:
        /*0004*/ 	.word	index@(_Z9maeKernelPfS_S_i)
        /*0008*/ 	.word	0x0000000c


	//----- nvinfo : EIATTR_FRAME_SIZE
	.align		4
.L_1:
        /*000c*/ 	.byte	0x04, 0x11
        /*000e*/ 	.short	(.L_3 - .L_2)
	.align		4
.L_2:
        /*0010*/ 	.word	index@(_Z9maeKernelPfS_S_i)
        /*0014*/ 	.word	0x00000000


	//----- nvinfo : EIATTR_MIN_STACK_SIZE
	.align		4
.L_3:
        /*0018*/ 	.byte	0x04, 0x12
        /*001a*/ 	.short	(.L_5 - .L_4)
	.align		4
.L_4:
        /*001c*/ 	.word	index@(_Z9maeKernelPfS_S_i)
        /*0020*/ 	.word	0x00000000
.L_5:


//--------------------- .nv.compat                --------------------------
	.section	.nv.compat,"",@"SHT_CUDA_COMPAT_INFO"
	.align	4
        /*0000*/ 	.byte	0x02, 0x09, 0x00, 0x00, 0x02, 0x02, 0x01, 0x00, 0x02, 0x05, 0x05, 0x00, 0x03, 0x07, 0x01, 0x01
        /*0010*/ 	.byte	0x02, 0x03, 0x00, 0x00, 0x02, 0x06, 0x01, 0x00, 0x04, 0x0b, 0x08, 0x00, 0x09, 0x00, 0x00, 0x00
        /*0020*/ 	.byte	0x00, 0x00, 0x00, 0x00


//--------------------- .nv.info._Z9maeKernelPfS_S_i --------------------------
	.section	.nv.info._Z9maeKernelPfS_S_i,"",@"SHT_CUDA_INFO"
	.sectionflags	@""
	.align	4


	//----- nvinfo : EIATTR_CUDA_API_VERSION
	.align		4
        /*0000*/ 	.byte	0x04, 0x37
        /*0002*/ 	.short	(.L_7 - .L_6)
.L_6:
        /*0004*/ 	.word	0x00000082


	//----- nvinfo : EIATTR_KPARAM_INFO
	.align		4
.L_7:
        /*0008*/ 	.byte	0x04, 0x17
        /*000a*/ 	.short	(.L_9 - .L_8)
.L_8:
        /*000c*/ 	.word	0x00000000
        /*0010*/ 	.short	0x0003
        /*0012*/ 	.short	0x0018
        /*0014*/ 	.byte	0x00, 0xf0, 0x11, 0x00


	//----- nvinfo : EIATTR_KPARAM_INFO
	.align		4
.L_9:
        /*0018*/ 	.byte	0x04, 0x17
        /*001a*/ 	.short	(.L_11 - .L_10)
.L_10:
        /*001c*/ 	.word	0x00000000
        /*0020*/ 	.short	0x0002
        /*0022*/ 	.short	0x0010
        /*0024*/ 	.byte	0x00, 0xf5, 0x21, 0x00


	//----- nvinfo : EIATTR_KPARAM_INFO
	.align		4
.L_11:
        /*0028*/ 	.byte	0x04, 0x17
        /*002a*/ 	.short	(.L_13 - .L_12)
.L_12:
        /*002c*/ 	.word	0x00000000
        /*0030*/ 	.short	0x0001
        /*0032*/ 	.short	0x0008
        /*0034*/ 	.byte	0x00, 0xf5, 0x21, 0x00


	//----- nvinfo : EIATTR_KPARAM_INFO
	.align		4
.L_13:
        /*0038*/ 	.byte	0x04, 0x17
        /*003a*/ 	.short	(.L_15 - .L_14)
.L_14:
        /*003c*/ 	.word	0x00000000
        /*0040*/ 	.short	0x0000
        /*0042*/ 	.short	0x0000
        /*0044*/ 	.byte	0x00, 0xf5, 0x21, 0x00


	//----- nvinfo : EIATTR_SPARSE_MMA_MASK
	.align		4
.L_15:
        /*0048*/ 	.byte	0x03, 0x50
        /*004a*/ 	.short	0x0000


	//----- nvinfo : EIATTR_MAXREG_COUNT
	.align		4
        /*004c*/ 	.byte	0x03, 0x1b
        /*004e*/ 	.short	0x00ff


	//----- nvinfo : EIATTR_MERCURY_ISA_VERSION
	.align		4
        /*0050*/ 	.byte	0x03, 0x5f
        /*0052*/ 	.short	0x0101


	//----- nvinfo : EIATTR_VRC_CTA_INIT_COUNT
	.align		4
        /*0054*/ 	.byte	0x02, 0x4a
	.zero		1
	.zero		1


	//----- nvinfo : EIATTR_EXIT_INSTR_OFFSETS
	.align		4
        /*0058*/ 	.byte	0x04, 0x1c
        /*005a*/ 	.short	(.L_17 - .L_16)


	//   ....[0]....
.L_16:
        /*005c*/ 	.word	0x00000070


	//   ....[1]....
        /*0060*/ 	.word	0x00000140


	//----- nvinfo : EIATTR_CBANK_PARAM_SIZE
	.align		4
.L_17:
        /*0064*/ 	.byte	0x03, 0x19
        /*0066*/ 	.short	0x001c


	//----- nvinfo : EIATTR_PARAM_CBANK
	.align		4
        /*0068*/ 	.byte	0x04, 0x0a
        /*006a*/ 	.short	(.L_19 - .L_18)
	.align		4
.L_18:
        /*006c*/ 	.word	index@(.nv.constant0._Z9maeKernelPfS_S_i)
        /*0070*/ 	.short	0x0380
        /*0072*/ 	.short	0x001c


	//----- nvinfo : EIATTR_SW_WAR
	.align		4
.L_19:
        /*0074*/ 	.byte	0x04, 0x36
        /*0076*/ 	.short	(.L_21 - .L_20)
.L_20:
        /*0078*/ 	.word	0x00000008
.L_21:


//--------------------- .nv.callgraph             --------------------------
	.section	.nv.callgraph,"",@"SHT_CUDA_CALLGRAPH"
	.align	4
	.sectionentsize	8
	.align		4
        /*0000*/ 	.word	0x00000000
	.align		4
        /*0004*/ 	.word	0xffffffff
	.align		4
        /*0008*/ 	.word	0x00000000
	.align		4
        /*000c*/ 	.word	0xfffffffe
	.align		4
        /*0010*/ 	.word	0x00000000
	.align		4
        /*0014*/ 	.word	0xfffffffd
	.align		4
        /*0018*/ 	.word	0x00000000
	.align		4
        /*001c*/ 	.word	0xfffffffc


//--------------------- .text._Z9maeKernelPfS_S_i --------------------------
	.section	.text._Z9maeKernelPfS_S_i,"ax",@progbits
	.align	128
        .global         _Z9maeKernelPfS_S_i
        .type           _Z9maeKernelPfS_S_i,@function
        .size           _Z9maeKernelPfS_S_i,(.L_x_1 - _Z9maeKernelPfS_S_i)
        .other          _Z9maeKernelPfS_S_i,@"STO_CUDA_ENTRY STV_DEFAULT"
_Z9maeKernelPfS_S_i:
.text._Z9maeKernelPfS_S_i:
[----:B------:R-:W-:Y:S01]  /*0000*/  LDC R1, c[0x0][0x37c] ;  /* 0x0000df00ff017b82 */ /* 0x000fe20000000800 */
[----:B------:R-:W0:Y:S07]  /*0010*/  S2R R0, SR_TID.X ;  /* 0x0000000000007919 */ /* 0x000e2e0000002100 */
[----:B------:R-:W0:Y:S01]  /*0020*/  S2UR UR4, SR_CTAID.X ;  /* 0x00000000000479c3 */ /* 0x000e220000002500 */
[----:B------:R-:W1:Y:S07]  /*0030*/  LDCU UR5, c[0x0][0x398] ;  /* 0x00007300ff0577ac */ /* 0x000e6e0008000800 */
[----:B------:R-:W0:Y:S02]  /*0040*/  LDC R9, c[0x0][0x360] ;  /* 0x0000d800ff097b82 */ /* 0x000e240000000800 */
[----:B0-----:R-:W-:-:S05]  /*0050*/  IMAD R9, R9, UR4, R0 ;  /* 0x0000000409097c24 */ /* 0x001fca000f8e0200 */
[----:B-1----:R-:W-:-:S13]  /*0060*/  ISETP.GE.AND P0, PT, R9, UR5, PT ;  /* 0x0000000509007c0c */ /* 0x002fda000bf06270 */
[----:B------:R-:W-:Y:S05]  /*0070*/  @P0 EXIT ;  /* 0x000000000000094d */ /* 0x000fea0003800000 */
[----:B------:R-:W0:Y:S01]  /*0080*/  LDC.64 R2, c[0x0][0x380] ;  /* 0x0000e000ff027b82 */ /* 0x000e220000000a00 */
[----:B------:R-:W1:Y:S07]  /*0090*/  LDCU.64 UR4, c[0x0][0x358] ;  /* 0x00006b00ff0477ac */ /* 0x000e6e0008000a00 */
[----:B------:R-:W2:Y:S08]  /*00a0*/  LDC.64 R4, c[0x0][0x388] ;  /* 0x0000e200ff047b82 */ /* 0x000eb00000000a00 */
[----:B------:R-:W3:Y:S01]  /*00b0*/  LDC.64 R6, c[0x0][0x390] ;  /* 0x0000e400ff067b82 */ /* 0x000ee20000000a00 */
[----:B0-----:R-:W-:-:S06]  /*00c0*/  IMAD.WIDE R2, R9, 0x4, R2 ;  /* 0x0000000409027825 */ /* 0x001fcc00078e0202 */
[----:B-1----:R-:W4:Y:S01]  /*00d0*/  LDG.E R2, desc[UR4][R2.64] ;  /* 0x0000000402027981 */ /* 0x002f22000c1e1900 */
[----:B--2---:R-:W-:-:S06]  /*00e0*/  IMAD.WIDE R4, R9, 0x4, R4 ;  /* 0x0000000409047825 */ /* 0x004fcc00078e0204 */
[----:B------:R-:W4:Y:S01]  /*00f0*/  LDG.E R5, desc[UR4][R4.64] ;  /* 0x0000000404057981 */ /* 0x000f22000c1e1900 */
[----:B---3--:R-:W-:-:S04]  /*0100*/  IMAD.WIDE R6, R9, 0x4, R6 ;  /* 0x0000000409067825 */ /* 0x008fc800078e0206 */
[----:B----4-:R-:W-:-:S04]  /*0110*/  FADD R0, R2, -R5 ;  /* 0x8000000502007221 */ /* 0x010fc80000000000 */
[----:B------:R-:W-:-:S05]  /*0120*/  FADD R9, |R0|, -RZ ;  /* 0x800000ff00097221 */ /* 0x000fca0000000200 */
[----:B------:R-:W-:Y:S01]  /*0130*/  STG.E desc[UR4][R6.64], R9 ;  /* 0x0000000906007986 */ /* 0x000fe2000c101904 */
[----:B------:R-:W-:Y:S05]  /*0140*/  EXIT ;  /* 0x000000000000794d */ /* 0x000fea0003800000 */
.L_x_0:
[----:B------:R-:W-:-:S00]  /*0150*/  BRA `(.L_x_0) ;  /* 0xfffffffc00fc7947 */ /* 0x000fc0000383ffff */
[----:B------:R-:W-:-:S00]  /*0160*/  NOP ;  /* 0x0000000000007918 */ /* 0x000fc00000000000 */
        /* <DEDUP_REMOVED lines=9> */
.L_x_1:


//--------------------- .nv.shared.reserved.0     --------------------------
	.section	.nv.shared.reserved.0,"aw",@nobits
	.weak		__nv_reservedSMEM_offset_0_alias
	.size		__nv_reservedSMEM_offset_0_alias, 0, 64
	.other		__nv_reservedSMEM_offset_0_alias,@"STO_CUDA_RESERVED_SHARED STV_DEFAULT"
__nv_reservedSMEM_offset_0_alias:
	.zero		0
	.zero		64


//--------------------- .nv.constant0._Z9maeKernelPfS_S_i --------------------------
	.section	.nv.constant0._Z9maeKernelPfS_S_i,"a",@progbits
	.sectionflags	@""
	.align	4
.nv.constant0._Z9maeKernelPfS_S_i:
	.zero		924


//--------------------- SYMBOLS --------------------------

	.type		.nv.reservedSmem.offset0,@object
	.size		.nv.reservedSmem.offset0,0x4
